//
// Generated by NVIDIA NVVM Compiler
//
// Compiler Build ID: CL-36424714
// Cuda compilation tools, release 13.0, V13.0.88
// Based on NVVM 20.0.0
//

.version 9.0
.target sm_100
.address_size 64

	// .globl	_Z10dot_sharedPfS_S_
// _ZZ10dot_sharedPfS_S_E5cache has been demoted

.visible .entry _Z10dot_sharedPfS_S_(
	.param .u64 .ptr .align 1 _Z10dot_sharedPfS_S__param_0,
	.param .u64 .ptr .align 1 _Z10dot_sharedPfS_S__param_1,
	.param .u64 .ptr .align 1 _Z10dot_sharedPfS_S__param_2
)
{
	.reg .pred 	%p<7>;
	.reg .b32 	%r<18>;
	.reg .b32 	%f<14>;
	.reg .b64 	%rd<12>;
	// demoted variable
	.shared .align 4 .b8 _ZZ10dot_sharedPfS_S_E5cache[1024];
	ld.param.u64 	%rd3, [_Z10dot_sharedPfS_S__param_0];
	ld.param.u64 	%rd4, [_Z10dot_sharedPfS_S__param_1];
	ld.param.u64 	%rd5, [_Z10dot_sharedPfS_S__param_2];
	mov.u32 	%r1, %tid.x;
	mov.u32 	%r2, %ctaid.x;
	mov.u32 	%r17, %ntid.x;
	mad.lo.s32 	%r16, %r2, %r17, %r1;
	setp.gt.s32 	%p1, %r16, 675839;
	mov.f32 	%f13, 0f00000000;
	@%p1 bra 	$L__BB0_3;
	mov.u32 	%r11, %nctaid.x;
	mul.lo.s32 	%r5, %r17, %r11;
	cvta.to.global.u64 	%rd1, %rd3;
	cvta.to.global.u64 	%rd2, %rd4;
	mov.f32 	%f13, 0f00000000;
$L__BB0_2:
	mul.wide.s32 	%rd6, %r16, 4;
	add.s64 	%rd7, %rd1, %rd6;
	ld.global.f32 	%f6, [%rd7];
	add.s64 	%rd8, %rd2, %rd6;
	ld.global.f32 	%f7, [%rd8];
	fma.rn.f32 	%f13, %f6, %f7, %f13;
	add.s32 	%r16, %r16, %r5;
	setp.lt.s32 	%p2, %r16, 675840;
	@%p2 bra 	$L__BB0_2;
$L__BB0_3:
	shl.b32 	%r12, %r1, 2;
	mov.u32 	%r13, _ZZ10dot_sharedPfS_S_E5cache;
	add.s32 	%r8, %r13, %r12;
	st.shared.f32 	[%r8], %f13;
	bar.sync 	0;
	setp.lt.u32 	%p3, %r17, 2;
	@%p3 bra 	$L__BB0_7;
$L__BB0_4:
	shr.u32 	%r10, %r17, 1;
	setp.ge.u32 	%p4, %r1, %r10;
	@%p4 bra 	$L__BB0_6;
	shl.b32 	%r14, %r10, 2;
	add.s32 	%r15, %r8, %r14;
	ld.shared.f32 	%f8, [%r15];
	ld.shared.f32 	%f9, [%r8];
	add.f32 	%f10, %f8, %f9;
	st.shared.f32 	[%r8], %f10;
$L__BB0_6:
	bar.sync 	0;
	setp.gt.u32 	%p5, %r17, 3;
	mov.u32 	%r17, %r10;
	@%p5 bra 	$L__BB0_4;
$L__BB0_7:
	setp.ne.s32 	%p6, %r1, 0;
	@%p6 bra 	$L__BB0_9;
	ld.shared.f32 	%f11, [_ZZ10dot_sharedPfS_S_E5cache];
	cvta.to.global.u64 	%rd9, %rd5;
	mul.wide.u32 	%rd10, %r2, 4;
	add.s64 	%rd11, %rd9, %rd10;
	st.global.f32 	[%rd11], %f11;
$L__BB0_9:
	ret;

}
	// .globl	_Z13dot_no_sharedPfS_S_
.visible .entry _Z13dot_no_sharedPfS_S_(
	.param .u64 .ptr .align 1 _Z13dot_no_sharedPfS_S__param_0,
	.param .u64 .ptr .align 1 _Z13dot_no_sharedPfS_S__param_1,
	.param .u64 .ptr .align 1 _Z13dot_no_sharedPfS_S__param_2
)
{
	.reg .pred 	%p<3>;
	.reg .b32 	%r<10>;
	.reg .b32 	%f<11>;
	.reg .b64 	%rd<12>;

	ld.param.u64 	%rd3, [_Z13dot_no_sharedPfS_S__param_0];
	ld.param.u64 	%rd4, [_Z13dot_no_sharedPfS_S__param_1];
	ld.param.u64 	%rd5, [_Z13dot_no_sharedPfS_S__param_2];
	mov.u32 	%r7, %tid.x;
	mov.u32 	%r1, %ctaid.x;
	mov.u32 	%r2, %ntid.x;
	mad.lo.s32 	%r9, %r1, %r2, %r7;
	setp.gt.s32 	%p1, %r9, 675839;
	mov.f32 	%f10, 0f00000000;
	@%p1 bra 	$L__BB1_3;
	mov.u32 	%r8, %nctaid.x;
	mul.lo.s32 	%r4, %r2, %r8;
	cvta.to.global.u64 	%rd1, %rd3;
	cvta.to.global.u64 	%rd2, %rd4;
	mov.f32 	%f10, 0f00000000;
$L__BB1_2:
	mul.wide.s32 	%rd6, %r9, 4;
	add.s64 	%rd7, %rd1, %rd6;
	ld.global.f32 	%f6, [%rd7];
	add.s64 	%rd8, %rd2, %rd6;
	ld.global.f32 	%f7, [%rd8];
	fma.rn.f32 	%f10, %f6, %f7, %f10;
	add.s32 	%r9, %r9, %r4;
	setp.lt.s32 	%p2, %r9, 675840;
	@%p2 bra 	$L__BB1_2;
$L__BB1_3:
	cvta.to.global.u64 	%rd9, %rd5;
	mul.wide.u32 	%rd10, %r1, 4;
	add.s64 	%rd11, %rd9, %rd10;
	atom.global.add.f32 	%f8, [%rd11], %f10;
	ret;

}


// ===== COMPILED SASS (sm_100) =====

	.target	sm_100

	.elftype	@"ET_EXEC"


//--------------------- .note.nv.tkinfo           --------------------------
	.section	.note.nv.tkinfo,"",@"SHT_NOTE"
	.sectionflags	@"SHF_NOTE_NV_TKINFO"
	.tkinfo
        /*0018*/ 	.word	0x00000002
        /*0030*/ 	.string	""
        /*0030*/ 	.string	"ptxas"
        /*0030*/ 	.string	"Cuda compilation tools, release 13.0, V13.0.88"
        /*0030*/ 	.string	"Build cuda_13.0.r13.0/compiler.36424714_0"
        /*0030*/ 	.string	"-arch sm_100 -m 64 "



//--------------------- .note.nv.cuinfo           --------------------------
	.section	.note.nv.cuinfo,"",@"SHT_NOTE"
	.sectionflags	@"SHF_NOTE_NV_CUINFO"
        /*0018*/ 	.short	0x0002
        /*001a*/ 	.short	0x0064
        /*001c*/ 	.short	0x0082
	.zero		2


//--------------------- .nv.info                  --------------------------
	.section	.nv.info,"",@"SHT_CUDA_INFO"
	.align	4


	//----- nvinfo : EIATTR_REGCOUNT
	.align		4
        /*0000*/ 	.byte	0x04, 0x2f
        /*0002*/ 	.short	(.L_1 - .L_0)
	.align		4
.L_0:
        /*0004*/ 	.word	index@(_Z10dot_sharedPfS_S_)
        /*0008*/ 	.word	0x00000012


	//----- nvinfo : EIATTR_FRAME_SIZE
	.align		4
.L_1:
        /*000c*/ 	.byte	0x04, 0x11
        /*000e*/ 	.short	(.L_3 - .L_2)
	.align		4
.L_2:
        /*0010*/ 	.word	index@(_Z10dot_sharedPfS_S_)
        /*0014*/ 	.word	0x00000000


	//----- nvinfo : EIATTR_REGCOUNT
	.align		4
.L_3:
        /*0018*/ 	.byte	0x04, 0x2f
        /*001a*/ 	.short	(.L_5 - .L_4)
	.align		4
.L_4:
        /*001c*/ 	.word	index@(_Z13dot_no_sharedPfS_S_)
        /*0020*/ 	.word	0x00000012


	//----- nvinfo : EIATTR_FRAME_SIZE
	.align		4
.L_5:
        /*0024*/ 	.byte	0x04, 0x11
        /*0026*/ 	.short	(.L_7 - .L_6)
	.align		4
.L_6:
        /*0028*/ 	.word	index@(_Z13dot_no_sharedPfS_S_)
        /*002c*/ 	.word	0x00000000


	//----- nvinfo : EIATTR_MIN_STACK_SIZE
	.align		4
.L_7:
        /*0030*/ 	.byte	0x04, 0x12
        /*0032*/ 	.short	(.L_9 - .L_8)
	.align		4
.L_8:
        /*0034*/ 	.word	index@(_Z13dot_no_sharedPfS_S_)
        /*0038*/ 	.word	0x00000000


	//----- nvinfo : EIATTR_MIN_STACK_SIZE
	.align		4
.L_9:
        /*003c*/ 	.byte	0x04, 0x12
        /*003e*/ 	.short	(.L_11 - .L_10)
	.align		4
.L_10:
        /*0040*/ 	.word	index@(_Z10dot_sharedPfS_S_)
        /*0044*/ 	.word	0x00000000
.L_11:


//--------------------- .nv.compat                --------------------------
	.section	.nv.compat,"",@"SHT_CUDA_COMPAT_INFO"
	.align	4
        /*0000*/ 	.byte	0x02, 0x09, 0x00, 0x00, 0x02, 0x02, 0x01, 0x00, 0x02, 0x05, 0x05, 0x00, 0x03, 0x07, 0x01, 0x01
        /*0010*/ 	.byte	0x02, 0x03, 0x00, 0x00, 0x02, 0x06, 0x01, 0x00, 0x04, 0x0b, 0x08, 0x00, 0x09, 0x00, 0x00, 0x00
        /*0020*/ 	.byte	0x00, 0x00, 0x00, 0x00


//--------------------- .nv.info._Z13dot_no_sharedPfS_S_ --------------------------
	.section	.nv.info._Z13dot_no_sharedPfS_S_,"",@"SHT_CUDA_INFO"
	.sectionflags	@""
	.align	4


	//----- nvinfo : EIATTR_CUDA_API_VERSION
	.align		4
        /*0000*/ 	.byte	0x04, 0x37
        /*0002*/ 	.short	(.L_13 - .L_12)
.L_12:
        /*0004*/ 	.word	0x00000082


	//----- nvinfo : EIATTR_KPARAM_INFO
	.align		4
.L_13:
        /*0008*/ 	.byte	0x04, 0x17
        /*000a*/ 	.short	(.L_15 - .L_14)
.L_14:
        /*000c*/ 	.word	0x00000000
        /*0010*/ 	.short	0x0002
        /*0012*/ 	.short	0x0010
        /*0014*/ 	.byte	0x00, 0xf5, 0x21, 0x00


	//----- nvinfo : EIATTR_KPARAM_INFO
	.align		4
.L_15:
        /*0018*/ 	.byte	0x04, 0x17
        /*001a*/ 	.short	(.L_17 - .L_16)
.L_16:
        /*001c*/ 	.word	0x00000000
        /*0020*/ 	.short	0x0001
        /*0022*/ 	.short	0x0008
        /*0024*/ 	.byte	0x00, 0xf5, 0x21, 0x00


	//----- nvinfo : EIATTR_KPARAM_INFO
	.align		4
.L_17:
        /*0028*/ 	.byte	0x04, 0x17
        /*002a*/ 	.short	(.L_19 - .L_18)
.L_18:
        /*002c*/ 	.word	0x00000000
        /*0030*/ 	.short	0x0000
        /*0032*/ 	.short	0x0000
        /*0034*/ 	.byte	0x00, 0xf5, 0x21, 0x00


	//----- nvinfo : EIATTR_SPARSE_MMA_MASK
	.align		4
.L_19:
        /*0038*/ 	.byte	0x03, 0x50
        /*003a*/ 	.short	0x0000


	//----- nvinfo : EIATTR_MAXREG_COUNT
	.align		4
        /*003c*/ 	.byte	0x03, 0x1b
        /*003e*/ 	.short	0x00ff


	//----- nvinfo : EIATTR_MERCURY_ISA_VERSION
	.align		4
        /*0040*/ 	.byte	0x03, 0x5f
        /*0042*/ 	.short	0x0101


	//----- nvinfo : EIATTR_VRC_CTA_INIT_COUNT
	.align		4
        /*0044*/ 	.byte	0x02, 0x4a
	.zero		1
	.zero		1


	//----- nvinfo : EIATTR_EXIT_INSTR_OFFSETS
	.align		4
        /*0048*/ 	.byte	0x04, 0x1c
        /*004a*/ 	.short	(.L_21 - .L_20)


	//   ....[0]....
.L_20:
        /*004c*/ 	.word	0x000001b0


	//----- nvinfo : EIATTR_CRS_STACK_SIZE
	.align		4
.L_21:
        /*0050*/ 	.byte	0x04, 0x1e
        /*0052*/ 	.short	(.L_23 - .L_22)
.L_22:
        /*0054*/ 	.word	0x00000000


	//----- nvinfo : EIATTR_CBANK_PARAM_SIZE
	.align		4
.L_23:
        /*0058*/ 	.byte	0x03, 0x19
        /*005a*/ 	.short	0x0018


	//----- nvinfo : EIATTR_PARAM_CBANK
	.align		4
        /*005c*/ 	.byte	0x04, 0x0a
        /*005e*/ 	.short	(.L_25 - .L_24)
	.align		4
.L_24:
        /*0060*/ 	.word	index@(.nv.constant0._Z13dot_no_sharedPfS_S_)
        /*0064*/ 	.short	0x0380
        /*0066*/ 	.short	0x0018


	//----- nvinfo : EIATTR_SW_WAR
	.align		4
.L_25:
        /*0068*/ 	.byte	0x04, 0x36
        /*006a*/ 	.short	(.L_27 - .L_26)
.L_26:
        /*006c*/ 	.word	0x00000008
.L_27:


//--------------------- .nv.info._Z10dot_sharedPfS_S_ --------------------------
	.section	.nv.info._Z10dot_sharedPfS_S_,"",@"SHT_CUDA_INFO"
	.sectionflags	@""
	.align	4


	//----- nvinfo : EIATTR_CUDA_API_VERSION
	.align		4
        /*0000*/ 	.byte	0x04, 0x37
        /*0002*/ 	.short	(.L_29 - .L_28)
.L_28:
        /*0004*/ 	.word	0x00000082


	//----- nvinfo : EIATTR_KPARAM_INFO
	.align		4
.L_29:
        /*0008*/ 	.byte	0x04, 0x17
        /*000a*/ 	.short	(.L_31 - .L_30)
.L_30:
        /*000c*/ 	.word	0x00000000
        /*0010*/ 	.short	0x0002
        /*0012*/ 	.short	0x0010
        /*0014*/ 	.byte	0x00, 0xf5, 0x21, 0x00


	//----- nvinfo : EIATTR_KPARAM_INFO
	.align		4
.L_31:
        /*0018*/ 	.byte	0x04, 0x17
        /*001a*/ 	.short	(.L_33 - .L_32)
.L_32:
        /*001c*/ 	.word	0x00000000
        /*0020*/ 	.short	0x0001
        /*0022*/ 	.short	0x0008
        /*0024*/ 	.byte	0x00, 0xf5, 0x21, 0x00


	//----- nvinfo : EIATTR_KPARAM_INFO
	.align		4
.L_33:
        /*0028*/ 	.byte	0x04, 0x17
        /*002a*/ 	.short	(.L_35 - .L_34)
.L_34:
        /*002c*/ 	.word	0x00000000
        /*0030*/ 	.short	0x0000
        /*0032*/ 	.short	0x0000
        /*0034*/ 	.byte	0x00, 0xf5, 0x21, 0x00


	//----- nvinfo : EIATTR_SPARSE_MMA_MASK
	.align		4
.L_35:
        /*0038*/ 	.byte	0x03, 0x50
        /*003a*/ 	.short	0x0000


	//----- nvinfo : EIATTR_MAXREG_COUNT
	.align		4
        /*003c*/ 	.byte	0x03, 0x1b
        /*003e*/ 	.short	0x00ff


	//----- nvinfo : EIATTR_NUM_BARRIERS
	.align		4
        /*0040*/ 	.byte	0x02, 0x4c
        /*0042*/ 	.byte	0x01
	.zero		1


	//----- nvinfo : EIATTR_MERCURY_ISA_VERSION
	.align		4
        /*0044*/ 	.byte	0x03, 0x5f
        /*0046*/ 	.short	0x0101


	//----- nvinfo : EIATTR_VRC_CTA_INIT_COUNT
	.align		4
        /*0048*/ 	.byte	0x02, 0x4a
	.zero		1
	.zero		1


	//----- nvinfo : EIATTR_EXIT_INSTR_OFFSETS
	.align		4
        /*004c*/ 	.byte	0x04, 0x1c
        /*004e*/ 	.short	(.L_37 - .L_36)


	//   ....[0]....
.L_36:
        /*0050*/ 	.word	0x000002d0


	//   ....[1]....
        /*0054*/ 	.word	0x00000350


	//----- nvinfo : EIATTR_CRS_STACK_SIZE
	.align		4
.L_37:
        /*0058*/ 	.byte	0x04, 0x1e
        /*005a*/ 	.short	(.L_39 - .L_38)
.L_38:
        /*005c*/ 	.word	0x00000000


	//----- nvinfo : EIATTR_CBANK_PARAM_SIZE
	.align		4
.L_39:
        /*0060*/ 	.byte	0x03, 0x19
        /*0062*/ 	.short	0x0018


	//----- nvinfo : EIATTR_PARAM_CBANK
	.align		4
        /*0064*/ 	.byte	0x04, 0x0a
        /*0066*/ 	.short	(.L_41 - .L_40)
	.align		4
.L_40:
        /*0068*/ 	.word	index@(.nv.constant0._Z10dot_sharedPfS_S_)
        /*006c*/ 	.short	0x0380
        /*006e*/ 	.short	0x0018


	//----- nvinfo : EIATTR_SW_WAR
	.align		4
.L_41:
        /*0070*/ 	.byte	0x04, 0x36
        /*0072*/ 	.short	(.L_43 - .L_42)
.L_42:
        /*0074*/ 	.word	0x00000008
.L_43:


//--------------------- .nv.callgraph             --------------------------
	.section	.nv.callgraph,"",@"SHT_CUDA_CALLGRAPH"
	.align	4
	.sectionentsize	8
	.align		4
        /*0000*/ 	.word	0x00000000
	.align		4
        /*0004*/ 	.word	0xffffffff
	.align		4
        /*0008*/ 	.word	0x00000000
	.align		4
        /*000c*/ 	.word	0xfffffffe
	.align		4
        /*0010*/ 	.word	0x00000000
	.align		4
        /*0014*/ 	.word	0xfffffffd
	.align		4
        /*0018*/ 	.word	0x00000000
	.align		4
        /*001c*/ 	.word	0xfffffffc


//--------------------- .text._Z13dot_no_sharedPfS_S_ --------------------------
	.section	.text._Z13dot_no_sharedPfS_S_,"ax",@progbits
	.align	128
        .global         _Z13dot_no_sharedPfS_S_
        .type           _Z13dot_no_sharedPfS_S_,@function
        .size           _Z13dot_no_sharedPfS_S_,(.L_x_10 - _Z13dot_no_sharedPfS_S_)
        .other          _Z13dot_no_sharedPfS_S_,@"STO_CUDA_ENTRY STV_DEFAULT"
_Z13dot_no_sharedPfS_S_:
.text._Z13dot_no_sharedPfS_S_:
[----:B------:R-:W-:Y:S01]  /*0000*/  LDC R1, c[0x0][0x37c] ;  /* 0x0000df00ff017b82 */ /* 0x000fe20000000800 */
[----:B------:R-:W0:Y:S01]  /*0010*/  S2R R0, SR_TID.X ;  /* 0x0000000000007919 */ /* 0x000e220000002100 */
[----:B------:R-:W0:Y:S06]  /*0020*/  LDCU UR6, c[0x0][0x360] ;  /* 0x00006c00ff0677ac */ /* 0x000e2c0008000800 */
[----:B------:R-:W1:Y:S01]  /*0030*/  LDC.64 R6, c[0x0][0x390] ;  /* 0x0000e400ff067b82 */ /* 0x000e620000000a00 */
[----:B------:R-:W-:Y:S01]  /*0040*/  BSSY.RECONVERGENT B0, `(.L_x_0) ;  /* 0x0000015000007945 */ /* 0x000fe20003800200 */
[----:B------:R-:W0:Y:S01]  /*0050*/  S2R R3, SR_CTAID.X ;  /* 0x0000000000037919 */ /* 0x000e220000002500 */
[----:B------:R-:W2:Y:S01]  /*0060*/  LDCU.64 UR4, c[0x0][0x358] ;  /* 0x00006b00ff0477ac */ /* 0x000ea20008000a00 */
[----:B------:R-:W-:-:S02]  /*0070*/  HFMA2 R13, -RZ, RZ, 0, 0 ;  /* 0x00000000ff0d7431 */ /* 0x000fc400000001ff */
[C---:B0-----:R-:W-:Y:S02]  /*0080*/  IMAD R0, R3.reuse, UR6, R0 ;  /* 0x0000000603007c24 */ /* 0x041fe4000f8e0200 */
[----:B-1----:R-:W-:-:S03]  /*0090*/  IMAD.WIDE.U32 R6, R3, 0x4, R6 ;  /* 0x0000000403067825 */ /* 0x002fc600078e0006 */
[----:B------:R-:W-:-:S13]  /*00a0*/  ISETP.GT.AND P0, PT, R0, 0xa4fff, PT ;  /* 0x000a4fff0000780c */ /* 0x000fda0003f04270 */
[----:B--2---:R-:W-:Y:S05]  /*00b0*/  @P0 BRA `(.L_x_1) ;  /* 0x0000000000340947 */ /* 0x004fea0003800000 */
[----:B------:R-:W0:Y:S01]  /*00c0*/  LDC R15, c[0x0][0x370] ;  /* 0x0000dc00ff0f7b82 */ /* 0x000e220000000800 */
[----:B------:R-:W-:-:S07]  /*00d0*/  MOV R13, RZ ;  /* 0x000000ff000d7202 */ /* 0x000fce0000000f00 */
[----:B------:R-:W1:Y:S08]  /*00e0*/  LDC.64 R8, c[0x0][0x380] ;  /* 0x0000e000ff087b82 */ /* 0x000e700000000a00 */
[----:B------:R-:W2:Y:S01]  /*00f0*/  LDC.64 R10, c[0x0][0x388] ;  /* 0x0000e200ff0a7b82 */ /* 0x000ea20000000a00 */
[----:B0-----:R-:W-:-:S07]  /*0100*/  IMAD R15, R15, UR6, RZ ;  /* 0x000000060f0f7c24 */ /* 0x001fce000f8e02ff */
.L_x_2:
[----:B-1----:R-:W-:-:S04]  /*0110*/  IMAD.WIDE R2, R0, 0x4, R8 ;  /* 0x0000000400027825 */ /* 0x002fc800078e0208 */
[----:B--2---:R-:W-:Y:S02]  /*0120*/  IMAD.WIDE R4, R0, 0x4, R10 ;  /* 0x0000000400047825 */ /* 0x004fe400078e020a */
[----:B------:R-:W2:Y:S04]  /*0130*/  LDG.E R2, desc[UR4][R2.64] ;  /* 0x0000000402027981 */ /* 0x000ea8000c1e1900 */
[----:B------:R-:W2:Y:S01]  /*0140*/  LDG.E R4, desc[UR4][R4.64] ;  /* 0x0000000404047981 */ /* 0x000ea2000c1e1900 */
[----:B------:R-:W-:-:S04]  /*0150*/  IADD3 R0, PT, PT, R15, R0, RZ ;  /* 0x000000000f007210 */ /* 0x000fc80007ffe0ff */
[----:B------:R-:W-:Y:S01]  /*0160*/  ISETP.GE.AND P0, PT, R0, 0xa5000, PT ;  /* 0x000a50000000780c */ /* 0x000fe20003f06270 */
[----:B--2---:R-:W-:-:S12]  /*0170*/  FFMA R13, R2, R4, R13 ;  /* 0x00000004020d7223 */ /* 0x004fd8000000000d */
[----:B------:R-:W-:Y:S05]  /*0180*/  @!P0 BRA `(.L_x_2) ;  /* 0xfffffffc00e08947 */ /* 0x000fea000383ffff */
.L_x_1:
[----:B------:R-:W-:Y:S05]  /*0190*/  BSYNC.RECONVERGENT B0 ;  /* 0x0000000000007941 */ /* 0x000fea0003800200 */
.L_x_0:
[----:B------:R-:W-:Y:S01]  /*01a0*/  REDG.E.ADD.F32.FTZ.RN.STRONG.GPU desc[UR4][R6.64], R13 ;  /* 0x0000000d060079a6 */ /* 0x000fe2000c12f304 */
[----:B------:R-:W-:Y:S05]  /*01b0*/  EXIT ;  /* 0x000000000000794d */ /* 0x000fea0003800000 */
.L_x_3:
[----:B------:R-:W-:-:S00]  /*01c0*/  BRA `(.L_x_3) ;  /* 0xfffffffc00fc7947 */ /* 0x000fc0000383ffff */
[----:B------:R-:W-:-:S00]  /*01d0*/  NOP ;  /* 0x0000000000007918 */ /* 0x000fc00000000000 */
        /* <DEDUP_REMOVED lines=10> */
.L_x_10:


//--------------------- .text._Z10dot_sharedPfS_S_ --------------------------
	.section	.text._Z10dot_sharedPfS_S_,"ax",@progbits
	.align	128
        .global         _Z10dot_sharedPfS_S_
        .type           _Z10dot_sharedPfS_S_,@function
        .size           _Z10dot_sharedPfS_S_,(.L_x_11 - _Z10dot_sharedPfS_S_)
        .other          _Z10dot_sharedPfS_S_,@"STO_CUDA_ENTRY STV_DEFAULT"
_Z10dot_sharedPfS_S_:
.text._Z10dot_sharedPfS_S_:
[----:B------:R-:W-:Y:S01]  /*0000*/  LDC R1, c[0x0][0x37c] ;  /* 0x0000df00ff017b82 */ /* 0x000fe20000000800 */
[----:B------:R-:W0:Y:S01]  /*0010*/  S2R R12, SR_TID.X ;  /* 0x00000000000c7919 */ /* 0x000e220000002100 */
[----:B------:R-:W1:Y:S01]  /*0020*/  LDCU UR4, c[0x0][0x360] ;  /* 0x00006c00ff0477ac */ /* 0x000e620008000800 */
[----:B------:R-:W-:Y:S01]  /*0030*/  BSSY.RECONVERGENT B0, `(.L_x_4) ;  /* 0x0000015000007945 */ /* 0x000fe20003800200 */
[----:B------:R-:W-:Y:S01]  /*0040*/  IMAD.MOV.U32 R11, RZ, RZ, RZ ;  /* 0x000000ffff0b7224 */ /* 0x000fe200078e00ff */
[----:B------:R-:W0:Y:S01]  /*0050*/  S2R R13, SR_CTAID.X ;  /* 0x00000000000d7919 */ /* 0x000e220000002500 */
[----:B------:R-:W2:Y:S01]  /*0060*/  LDCU.64 UR6, c[0x0][0x358] ;  /* 0x00006b00ff0677ac */ /* 0x000ea20008000a00 */
[----:B-1----:R-:W-:Y:S02]  /*0070*/  IMAD.U32 R10, RZ, RZ, UR4 ;  /* 0x00000004ff0a7e24 */ /* 0x002fe4000f8e00ff */
[----:B0-----:R-:W-:-:S05]  /*0080*/  IMAD R0, R13, UR4, R12 ;  /* 0x000000040d007c24 */ /* 0x001fca000f8e020c */
[----:B------:R-:W-:-:S13]  /*0090*/  ISETP.GT.AND P0, PT, R0, 0xa4fff, PT ;  /* 0x000a4fff0000780c */ /* 0x000fda0003f04270 */
[----:B--2---:R-:W-:Y:S05]  /*00a0*/  @P0 BRA `(.L_x_5) ;  /* 0x0000000000340947 */ /* 0x004fea0003800000 */
[----:B------:R-:W0:Y:S01]  /*00b0*/  LDC.64 R6, c[0x0][0x380] ;  /* 0x0000e000ff067b82 */ /* 0x000e220000000a00 */
[----:B------:R-:W1:Y:S01]  /*00c0*/  LDCU UR4, c[0x0][0x370] ;  /* 0x00006e00ff0477ac */ /* 0x000e620008000800 */
[----:B------:R-:W-:-:S06]  /*00d0*/  HFMA2 R11, -RZ, RZ, 0, 0 ;  /* 0x00000000ff0b7431 */ /* 0x000fcc00000001ff */
[----:B------:R-:W2:Y:S01]  /*00e0*/  LDC.64 R8, c[0x0][0x388] ;  /* 0x0000e200ff087b82 */ /* 0x000ea20000000a00 */
[----:B-1----:R-:W-:-:S07]  /*00f0*/  IMAD R15, R10, UR4, RZ ;  /* 0x000000040a0f7c24 */ /* 0x002fce000f8e02ff */
.L_x_6:
[----:B0-----:R-:W-:-:S04]  /*0100*/  IMAD.WIDE R2, R0, 0x4, R6 ;  /* 0x0000000400027825 */ /* 0x001fc800078e0206 */
[----:B--2---:R-:W-:Y:S02]  /*0110*/  IMAD.WIDE R4, R0, 0x4, R8 ;  /* 0x0000000400047825 */ /* 0x004fe400078e0208 */
[----:B------:R-:W2:Y:S04]  /*0120*/  LDG.E R2, desc[UR6][R2.64] ;  /* 0x0000000602027981 */ /* 0x000ea8000c1e1900 */
[----:B------:R-:W2:Y:S01]  /*0130*/  LDG.E R4, desc[UR6][R4.64] ;  /* 0x0000000604047981 */ /* 0x000ea2000c1e1900 */
[----:B------:R-:W-:-:S05]  /*0140*/  IMAD.IADD R0, R15, 0x1, R0 ;  /* 0x000000010f007824 */ /* 0x000fca00078e0200 */
[----:B------:R-:W-:Y:S01]  /*0150*/  ISETP.GE.AND P0, PT, R0, 0xa5000, PT ;  /* 0x000a50000000780c */ /* 0x000fe20003f06270 */
[----:B--2---:R-:W-:-:S12]  /*0160*/  FFMA R11, R2, R4, R11 ;  /* 0x00000004020b7223 */ /* 0x004fd8000000000b */
[----:B------:R-:W-:Y:S05]  /*0170*/  @!P0 BRA `(.L_x_6) ;  /* 0xfffffffc00e08947 */ /* 0x000fea000383ffff */
.L_x_5:
[----:B------:R-:W-:Y:S05]  /*0180*/  BSYNC.RECONVERGENT B0 ;  /* 0x0000000000007941 */ /* 0x000fea0003800200 */
.L_x_4:
[----:B------:R-:W0:Y:S01]  /*0190*/  S2UR UR5, SR_CgaCtaId ;  /* 0x00000000000579c3 */ /* 0x000e220000008800 */
[----:B------:R-:W-:Y:S01]  /*01a0*/  UMOV UR4, 0x400 ;  /* 0x0000040000047882 */ /* 0x000fe20000000000 */
[----:B------:R-:W-:Y:S02]  /*01b0*/  ISETP.GE.U32.AND P1, PT, R10, 0x2, PT ;  /* 0x000000020a00780c */ /* 0x000fe40003f26070 */
[----:B------:R-:W-:Y:S01]  /*01c0*/  ISETP.NE.AND P0, PT, R12, RZ, PT ;  /* 0x000000ff0c00720c */ /* 0x000fe20003f05270 */
[----:B0-----:R-:W-:-:S06]  /*01d0*/  ULEA UR4, UR5, UR4, 0x18 ;  /* 0x0000000405047291 */ /* 0x001fcc000f8ec0ff */
[----:B------:R-:W-:-:S05]  /*01e0*/  LEA R0, R12, UR4, 0x2 ;  /* 0x000000040c007c11 */ /* 0x000fca000f8e10ff */
[----:B------:R0:W-:Y:S01]  /*01f0*/  STS [R0], R11 ;  /* 0x0000000b00007388 */ /* 0x0001e20000000800 */
[----:B------:R-:W-:Y:S06]  /*0200*/  BAR.SYNC.DEFER_BLOCKING 0x0 ;  /* 0x0000000000007b1d */ /* 0x000fec0000010000 */
[----:B------:R-:W-:Y:S05]  /*0210*/  @!P1 BRA `(.L_x_7) ;  /* 0x00000000002c9947 */ /* 0x000fea0003800000 */
.L_x_8:
[----:B------:R-:W-:-:S04]  /*0220*/  SHF.R.U32.HI R5, RZ, 0x1, R10 ;  /* 0x00000001ff057819 */ /* 0x000fc8000001160a */
[----:B------:R-:W-:-:S13]  /*0230*/  ISETP.GE.U32.AND P1, PT, R12, R5, PT ;  /* 0x000000050c00720c */ /* 0x000fda0003f26070 */
[----:B------:R-:W-:Y:S01]  /*0240*/  @!P1 LEA R2, R5, R0, 0x2 ;  /* 0x0000000005029211 */ /* 0x000fe200078e10ff */
[----:B------:R-:W-:Y:S05]  /*0250*/  @!P1 LDS R3, [R0] ;  /* 0x0000000000039984 */ /* 0x000fea0000000800 */
[----:B------:R-:W1:Y:S02]  /*0260*/  @!P1 LDS R2, [R2] ;  /* 0x0000000002029984 */ /* 0x000e640000000800 */
[----:B-1----:R-:W-:-:S05]  /*0270*/  @!P1 FADD R3, R2, R3 ;  /* 0x0000000302039221 */ /* 0x002fca0000000000 */
[----:B------:R1:W-:Y:S01]  /*0280*/  @!P1 STS [R0], R3 ;  /* 0x0000000300009388 */ /* 0x0003e20000000800 */
[----:B------:R-:W-:Y:S01]  /*0290*/  BAR.SYNC.DEFER_BLOCKING 0x0 ;  /* 0x0000000000007b1d */ /* 0x000fe20000010000 */
[----:B------:R-:W-:Y:S02]  /*02a0*/  ISETP.GT.U32.AND P1, PT, R10, 0x3, PT ;  /* 0x000000030a00780c */ /* 0x000fe40003f24070 */
[----:B------:R-:W-:-:S11]  /*02b0*/  MOV R10, R5 ;  /* 0x00000005000a7202 */ /* 0x000fd60000000f00 */
[----:B-1----:R-:W-:Y:S05]  /*02c0*/  @P1 BRA `(.L_x_8) ;  /* 0xfffffffc00d41947 */ /* 0x002fea000383ffff */
.L_x_7:
[----:B------:R-:W-:Y:S05]  /*02d0*/  @P0 EXIT ;  /* 0x000000000000094d */ /* 0x000fea0003800000 */
[----:B------:R-:W1:Y:S01]  /*02e0*/  S2UR UR5, SR_CgaCtaId ;  /* 0x00000000000579c3 */ /* 0x000e620000008800 */
[----:B------:R-:W-:-:S07]  /*02f0*/  UMOV UR4, 0x400 ;  /* 0x0000040000047882 */ /* 0x000fce0000000000 */
[----:B------:R-:W2:Y:S01]  /*0300*/  LDC.64 R2, c[0x0][0x390] ;  /* 0x0000e400ff027b82 */ /* 0x000ea20000000a00 */
[----:B-1----:R-:W-:Y:S01]  /*0310*/  ULEA UR4, UR5, UR4, 0x18 ;  /* 0x0000000405047291 */ /* 0x002fe2000f8ec0ff */
[----:B--2---:R-:W-:-:S08]  /*0320*/  IMAD.WIDE.U32 R2, R13, 0x4, R2 ;  /* 0x000000040d027825 */ /* 0x004fd000078e0002 */
[----:B------:R-:W1:Y:S04]  /*0330*/  LDS R5, [UR4] ;  /* 0x00000004ff057984 */ /* 0x000e680008000800 */
[----:B-1----:R-:W-:Y:S01]  /*0340*/  STG.E desc[UR6][R2.64], R5 ;  /* 0x0000000502007986 */ /* 0x002fe2000c101906 */
[----:B------:R-:W-:Y:S05]  /*0350*/  EXIT ;  /* 0x000000000000794d */ /* 0x000fea0003800000 */
.L_x_9:
        /* <DEDUP_REMOVED lines=10> */
.L_x_11:


//--------------------- .nv.shared.reserved.0     --------------------------
	.section	.nv.shared.reserved.0,"aw",@nobits
	.weak		__nv_reservedSMEM_offset_0_alias
	.size		__nv_reservedSMEM_offset_0_alias, 0, 64
	.other		__nv_reservedSMEM_offset_0_alias,@"STO_CUDA_RESERVED_SHARED STV_DEFAULT"
__nv_reservedSMEM_offset_0_alias:
	.zero		0
	.zero		64


//--------------------- .nv.shared._Z10dot_sharedPfS_S_ --------------------------
	.section	.nv.shared._Z10dot_sharedPfS_S_,"aw",@nobits
	.sectionflags	@""
	.align	4
.nv.shared._Z10dot_sharedPfS_S_:
	.zero		2048


//--------------------- .nv.constant0._Z13dot_no_sharedPfS_S_ --------------------------
	.section	.nv.constant0._Z13dot_no_sharedPfS_S_,"a",@progbits
	.sectionflags	@""
	.align	4
.nv.constant0._Z13dot_no_sharedPfS_S_:
	.zero		920


//--------------------- .nv.constant0._Z10dot_sharedPfS_S_ --------------------------
	.section	.nv.constant0._Z10dot_sharedPfS_S_,"a",@progbits
	.sectionflags	@""
	.align	4
.nv.constant0._Z10dot_sharedPfS_S_:
	.zero		920


//--------------------- SYMBOLS --------------------------

	.type		.nv.reservedSmem.offset0,@object
	.size		.nv.reservedSmem.offset0,0x4
	.type		.nv.reservedSmem.cap,@object
	.size		.nv.reservedSmem.cap,0x4
